//
// Generated by NVIDIA NVVM Compiler
//
// Compiler Build ID: CL-36424714
// Cuda compilation tools, release 13.0, V13.0.88
// Based on NVVM 20.0.0
//

.version 9.0
.target sm_100
.address_size 64

	// .globl	_Z6kernelyiiPh

.visible .entry _Z6kernelyiiPh(
	.param .u64 _Z6kernelyiiPh_param_0,
	.param .u32 _Z6kernelyiiPh_param_1,
	.param .u32 _Z6kernelyiiPh_param_2,
	.param .u64 .ptr .align 1 _Z6kernelyiiPh_param_3
)
{
	.reg .pred 	%p<4>;
	.reg .b32 	%r<33>;
	.reg .b32 	%f<5>;
	.reg .b64 	%rd<10>;

	ld.param.u64 	%rd1, [_Z6kernelyiiPh_param_0];
	ld.param.u32 	%r3, [_Z6kernelyiiPh_param_1];
	ld.param.u32 	%r4, [_Z6kernelyiiPh_param_2];
	ld.param.u64 	%rd2, [_Z6kernelyiiPh_param_3];
	mov.u32 	%r6, %ctaid.x;
	mov.u32 	%r7, %ntid.x;
	mov.u32 	%r8, %tid.x;
	mad.lo.s32 	%r1, %r6, %r7, %r8;
	mov.u32 	%r9, %ctaid.y;
	mov.u32 	%r10, %ntid.y;
	mov.u32 	%r11, %tid.y;
	mad.lo.s32 	%r12, %r9, %r10, %r11;
	setp.ge.u32 	%p1, %r1, %r3;
	setp.ge.u32 	%p2, %r12, %r4;
	or.pred  	%p3, %p1, %p2;
	@%p3 bra 	$L__BB0_2;
	mul.lo.s32 	%r13, %r1, 3;
	cvt.rn.f32.u32 	%f1, %r13;
	cvt.rn.f32.u32 	%f2, %r12;
	tex.2d.v4.u32.f32 	{%r14, %r15, %r16, %r17}, [%rd1, {%f1, %f2}];
	cvta.to.global.u64 	%rd3, %rd2;
	mul.lo.s32 	%r18, %r12, %r3;
	mul.lo.s32 	%r19, %r18, 3;
	add.s32 	%r20, %r19, %r13;
	cvt.u64.u32 	%rd4, %r20;
	add.s64 	%rd5, %rd3, %rd4;
	st.global.u8 	[%rd5], %r14;
	add.s32 	%r21, %r13, 1;
	cvt.rn.f32.u32 	%f3, %r21;
	tex.2d.v4.u32.f32 	{%r22, %r23, %r24, %r25}, [%rd1, {%f3, %f2}];
	add.s32 	%r26, %r21, %r19;
	cvt.u64.u32 	%rd6, %r26;
	add.s64 	%rd7, %rd3, %rd6;
	st.global.u8 	[%rd7], %r22;
	add.s32 	%r27, %r13, 2;
	cvt.rn.f32.u32 	%f4, %r27;
	tex.2d.v4.u32.f32 	{%r28, %r29, %r30, %r31}, [%rd1, {%f4, %f2}];
	add.s32 	%r32, %r26, 1;
	cvt.u64.u32 	%rd8, %r32;
	add.s64 	%rd9, %rd3, %rd8;
	st.global.u8 	[%rd9], %r28;
$L__BB0_2:
	ret;

}


// ===== COMPILED SASS (sm_100) =====

	.target	sm_100

	.elftype	@"ET_EXEC"


//--------------------- .note.nv.tkinfo           --------------------------
	.section	.note.nv.tkinfo,"",@"SHT_NOTE"
	.sectionflags	@"SHF_NOTE_NV_TKINFO"
	.tkinfo
        /*0018*/ 	.word	0x00000002
        /*0030*/ 	.string	""
        /*0030*/ 	.string	"ptxas"
        /*0030*/ 	.string	"Cuda compilation tools, release 13.0, V13.0.88"
        /*0030*/ 	.string	"Build cuda_13.0.r13.0/compiler.36424714_0"
        /*0030*/ 	.string	"-arch sm_100 -m 64 "



//--------------------- .note.nv.cuinfo           --------------------------
	.section	.note.nv.cuinfo,"",@"SHT_NOTE"
	.sectionflags	@"SHF_NOTE_NV_CUINFO"
        /*0018*/ 	.short	0x0002
        /*001a*/ 	.short	0x0064
        /*001c*/ 	.short	0x0082
	.zero		2


//--------------------- .nv.info                  --------------------------
	.section	.nv.info,"",@"SHT_CUDA_INFO"
	.align	4


	//----- nvinfo : EIATTR_REGCOUNT
	.align		4
        /*0000*/ 	.byte	0x04, 0x2f
        /*0002*/ 	.short	(.L_1 - .L_0)
	.align		4
.L_0:
        /*0004*/ 	.word	index@(_Z6kernelyiiPh)
        /*0008*/ 	.word	0x00000014


	//----- nvinfo : EIATTR_FRAME_SIZE
	.align		4
.L_1:
        /*000c*/ 	.byte	0x04, 0x11
        /*000e*/ 	.short	(.L_3 - .L_2)
	.align		4
.L_2:
        /*0010*/ 	.word	index@(_Z6kernelyiiPh)
        /*0014*/ 	.word	0x00000000


	//----- nvinfo : EIATTR_MIN_STACK_SIZE
	.align		4
.L_3:
        /*0018*/ 	.byte	0x04, 0x12
        /*001a*/ 	.short	(.L_5 - .L_4)
	.align		4
.L_4:
        /*001c*/ 	.word	index@(_Z6kernelyiiPh)
        /*0020*/ 	.word	0x00000000
.L_5:


//--------------------- .nv.compat                --------------------------
	.section	.nv.compat,"",@"SHT_CUDA_COMPAT_INFO"
	.align	4
        /*0000*/ 	.byte	0x02, 0x09, 0x00, 0x00, 0x02, 0x02, 0x02, 0x00, 0x02, 0x05, 0x05, 0x00, 0x03, 0x07, 0x01, 0x01
        /*0010*/ 	.byte	0x02, 0x03, 0x00, 0x00, 0x02, 0x06, 0x01, 0x00, 0x04, 0x0b, 0x08, 0x00, 0x09, 0x00, 0x00, 0x00
        /*0020*/ 	.byte	0x00, 0x00, 0x00, 0x00


//--------------------- .nv.info._Z6kernelyiiPh   --------------------------
	.section	.nv.info._Z6kernelyiiPh,"",@"SHT_CUDA_INFO"
	.sectionflags	@""
	.align	4


	//----- nvinfo : EIATTR_CUDA_API_VERSION
	.align		4
        /*0000*/ 	.byte	0x04, 0x37
        /*0002*/ 	.short	(.L_7 - .L_6)
.L_6:
        /*0004*/ 	.word	0x00000082


	//----- nvinfo : EIATTR_KPARAM_INFO
	.align		4
.L_7:
        /*0008*/ 	.byte	0x04, 0x17
        /*000a*/ 	.short	(.L_9 - .L_8)
.L_8:
        /*000c*/ 	.word	0x00000000
        /*0010*/ 	.short	0x0003
        /*0012*/ 	.short	0x0010
        /*0014*/ 	.byte	0x00, 0xf5, 0x21, 0x00


	//----- nvinfo : EIATTR_KPARAM_INFO
	.align		4
.L_9:
        /*0018*/ 	.byte	0x04, 0x17
        /*001a*/ 	.short	(.L_11 - .L_10)
.L_10:
        /*001c*/ 	.word	0x00000000
        /*0020*/ 	.short	0x0002
        /*0022*/ 	.short	0x000c
        /*0024*/ 	.byte	0x00, 0xf0, 0x11, 0x00


	//----- nvinfo : EIATTR_KPARAM_INFO
	.align		4
.L_11:
        /*0028*/ 	.byte	0x04, 0x17
        /*002a*/ 	.short	(.L_13 - .L_12)
.L_12:
        /*002c*/ 	.word	0x00000000
        /*0030*/ 	.short	0x0001
        /*0032*/ 	.short	0x0008
        /*0034*/ 	.byte	0x00, 0xf0, 0x11, 0x00


	//----- nvinfo : EIATTR_KPARAM_INFO
	.align		4
.L_13:
        /*0038*/ 	.byte	0x04, 0x17
        /*003a*/ 	.short	(.L_15 - .L_14)
.L_14:
        /*003c*/ 	.word	0x00000000
        /*0040*/ 	.short	0x0000
        /*0042*/ 	.short	0x0000
        /*0044*/ 	.byte	0x00, 0xf0, 0x21, 0x00


	//----- nvinfo : EIATTR_SPARSE_MMA_MASK
	.align		4
.L_15:
        /*0048*/ 	.byte	0x03, 0x50
        /*004a*/ 	.short	0x0000


	//----- nvinfo : EIATTR_MAXREG_COUNT
	.align		4
        /*004c*/ 	.byte	0x03, 0x1b
        /*004e*/ 	.short	0x00ff


	//----- nvinfo : EIATTR_MERCURY_ISA_VERSION
	.align		4
        /*0050*/ 	.byte	0x03, 0x5f
        /*0052*/ 	.short	0x0101


	//----- nvinfo : EIATTR_VRC_CTA_INIT_COUNT
	.align		4
        /*0054*/ 	.byte	0x02, 0x4a
	.zero		1
	.zero		1


	//----- nvinfo : EIATTR_EXIT_INSTR_OFFSETS
	.align		4
        /*0058*/ 	.byte	0x04, 0x1c
        /*005a*/ 	.short	(.L_17 - .L_16)


	//   ....[0]....
.L_16:
        /*005c*/ 	.word	0x000000c0


	//   ....[1]....
        /*0060*/ 	.word	0x000002c0


	//----- nvinfo : EIATTR_CBANK_PARAM_SIZE
	.align		4
.L_17:
        /*0064*/ 	.byte	0x03, 0x19
        /*0066*/ 	.short	0x0018


	//----- nvinfo : EIATTR_PARAM_CBANK
	.align		4
        /*0068*/ 	.byte	0x04, 0x0a
        /*006a*/ 	.short	(.L_19 - .L_18)
	.align		4
.L_18:
        /*006c*/ 	.word	index@(.nv.constant0._Z6kernelyiiPh)
        /*0070*/ 	.short	0x0380
        /*0072*/ 	.short	0x0018


	//----- nvinfo : EIATTR_SW_WAR
	.align		4
.L_19:
        /*0074*/ 	.byte	0x04, 0x36
        /*0076*/ 	.short	(.L_21 - .L_20)
.L_20:
        /*0078*/ 	.word	0x00000008
.L_21:


//--------------------- .nv.callgraph             --------------------------
	.section	.nv.callgraph,"",@"SHT_CUDA_CALLGRAPH"
	.align	4
	.sectionentsize	8
	.align		4
        /*0000*/ 	.word	0x00000000
	.align		4
        /*0004*/ 	.word	0xffffffff
	.align		4
        /*0008*/ 	.word	0x00000000
	.align		4
        /*000c*/ 	.word	0xfffffffe
	.align		4
        /*0010*/ 	.word	0x00000000
	.align		4
        /*0014*/ 	.word	0xfffffffd
	.align		4
        /*0018*/ 	.word	0x00000000
	.align		4
        /*001c*/ 	.word	0xfffffffc


//--------------------- .text._Z6kernelyiiPh      --------------------------
	.section	.text._Z6kernelyiiPh,"ax",@progbits
	.align	128
        .global         _Z6kernelyiiPh
        .type           _Z6kernelyiiPh,@function
        .size           _Z6kernelyiiPh,(.L_x_1 - _Z6kernelyiiPh)
        .other          _Z6kernelyiiPh,@"STO_CUDA_ENTRY STV_DEFAULT"
_Z6kernelyiiPh:
.text._Z6kernelyiiPh:
[----:B------:R-:W-:Y:S01]  /*0000*/  LDC R1, c[0x0][0x37c] ;  /* 0x0000df00ff017b82 */ /* 0x000fe20000000800 */
[----:B------:R-:W0:Y:S07]  /*0010*/  S2R R2, SR_TID.Y ;  /* 0x0000000000027919 */ /* 0x000e2e0000002200 */
[----:B------:R-:W1:Y:S01]  /*0020*/  LDC R0, c[0x0][0x360] ;  /* 0x0000d800ff007b82 */ /* 0x000e620000000800 */
[----:B------:R-:W2:Y:S01]  /*0030*/  LDCU.64 UR6, c[0x0][0x388] ;  /* 0x00007100ff0677ac */ /* 0x000ea20008000a00 */
[----:B------:R-:W1:Y:S06]  /*0040*/  S2R R3, SR_TID.X ;  /* 0x0000000000037919 */ /* 0x000e6c0000002100 */
[----:B------:R-:W0:Y:S08]  /*0050*/  S2UR UR5, SR_CTAID.Y ;  /* 0x00000000000579c3 */ /* 0x000e300000002600 */
[----:B------:R-:W0:Y:S08]  /*0060*/  LDC R5, c[0x0][0x364] ;  /* 0x0000d900ff057b82 */ /* 0x000e300000000800 */
[----:B------:R-:W1:Y:S01]  /*0070*/  S2UR UR4, SR_CTAID.X ;  /* 0x00000000000479c3 */ /* 0x000e620000002500 */
[----:B0-----:R-:W-:-:S05]  /*0080*/  IMAD R5, R5, UR5, R2 ;  /* 0x0000000505057c24 */ /* 0x001fca000f8e0202 */
[----:B--2---:R-:W-:Y:S01]  /*0090*/  ISETP.GE.U32.AND P0, PT, R5, UR7, PT ;  /* 0x0000000705007c0c */ /* 0x004fe2000bf06070 */
[----:B-1----:R-:W-:-:S05]  /*00a0*/  IMAD R0, R0, UR4, R3 ;  /* 0x0000000400007c24 */ /* 0x002fca000f8e0203 */
[----:B------:R-:W-:-:S13]  /*00b0*/  ISETP.GE.U32.OR P0, PT, R0, UR6, P0 ;  /* 0x0000000600007c0c */ /* 0x000fda0008706470 */
[----:B------:R-:W-:Y:S05]  /*00c0*/  @P0 EXIT ;  /* 0x000000000000094d */ /* 0x000fea0003800000 */
[----:B------:R-:W0:Y:S01]  /*00d0*/  LDCU UR4, c[0x0][0x380] ;  /* 0x00007000ff0477ac */ /* 0x000e220008000800 */
[----:B------:R-:W-:Y:S01]  /*00e0*/  IMAD R2, R0, 0x3, RZ ;  /* 0x0000000300027824 */ /* 0x000fe200078e02ff */
[----:B------:R-:W-:Y:S01]  /*00f0*/  I2FP.F32.U32 R7, R5 ;  /* 0x0000000500077245 */ /* 0x000fe20000201000 */
[----:B------:R-:W-:Y:S01]  /*0100*/  IMAD.MOV.U32 R8, RZ, RZ, -0x3e000000 ;  /* 0xc2000000ff087424 */ /* 0x000fe200078e00ff */
[----:B------:R-:W-:Y:S01]  /*0110*/  UMOV UR5, URZ ;  /* 0x000000ff00057c82 */ /* 0x000fe20008000000 */
[C---:B------:R-:W-:Y:S01]  /*0120*/  VIADD R3, R2.reuse, 0x2 ;  /* 0x0000000202037836 */ /* 0x040fe20000000000 */
[----:B------:R-:W-:Y:S01]  /*0130*/  IADD3 R11, PT, PT, R2, 0x1, RZ ;  /* 0x00000001020b7810 */ /* 0x000fe20007ffe0ff */
[----:B------:R-:W-:Y:S01]  /*0140*/  IMAD.MOV.U32 R15, RZ, RZ, R7 ;  /* 0x000000ffff0f7224 */ /* 0x000fe200078e0007 */
[----:B------:R-:W-:Y:S02]  /*0150*/  MOV R13, R7 ;  /* 0x00000007000d7202 */ /* 0x000fe40000000f00 */
[----:B------:R-:W-:-:S02]  /*0160*/  I2FP.F32.U32 R6, R2 ;  /* 0x0000000200067245 */ /* 0x000fc40000201000 */
[----:B------:R-:W-:Y:S02]  /*0170*/  I2FP.F32.U32 R12, R11 ;  /* 0x0000000b000c7245 */ /* 0x000fe40000201000 */
[----:B------:R-:W-:Y:S01]  /*0180*/  I2FP.F32.U32 R14, R3 ;  /* 0x00000003000e7245 */ /* 0x000fe20000201000 */
[----:B0-----:R-:W5:Y:S01]  /*0190*/  TEX.LL RZ, R9, R6, R8, UR4, 2D, 0x1 ;  /* 0x28ff040806097f60 */ /* 0x001f6200089e01ff */
[----:B------:R-:W5:Y:S02]  /*01a0*/  TEX.LL RZ, R13, R12, R8, UR4, 2D, 0x1 ;  /* 0x28ff04080c0d7f60 */ /* 0x000f6400089e01ff */
[----:B------:R0:W5:Y:S01]  /*01b0*/  TEX.LL RZ, R15, R14, R8, UR4, 2D, 0x1 ;  /* 0x28ff04080e0f7f60 */ /* 0x00016200089e01ff */
[----:B------:R-:W1:Y:S01]  /*01c0*/  LDC.64 R2, c[0x0][0x390] ;  /* 0x0000e400ff027b82 */ /* 0x000e620000000a00 */
[C---:B------:R-:W-:Y:S02]  /*01d0*/  IMAD R4, R5.reuse, UR6, RZ ;  /* 0x0000000605047c24 */ /* 0x040fe4000f8e02ff */
[----:B------:R-:W-:-:S02]  /*01e0*/  IMAD R0, R5, UR6, R0 ;  /* 0x0000000605007c24 */ /* 0x000fc4000f8e0200 */
[----:B------:R-:W-:Y:S02]  /*01f0*/  IMAD R11, R4, 0x3, R11 ;  /* 0x00000003040b7824 */ /* 0x000fe400078e020b */
[----:B------:R-:W-:-:S03]  /*0200*/  IMAD R17, R0, 0x3, RZ ;  /* 0x0000000300117824 */ /* 0x000fc600078e02ff */
[----:B------:R-:W-:Y:S01]  /*0210*/  IADD3 R5, PT, PT, R11, 0x1, RZ ;  /* 0x000000010b057810 */ /* 0x000fe20007ffe0ff */
[----:B0-----:R-:W0:Y:S01]  /*0220*/  LDCU.64 UR4, c[0x0][0x358] ;  /* 0x00006b00ff0477ac */ /* 0x001e220008000a00 */
[-C--:B-1----:R-:W-:Y:S02]  /*0230*/  IADD3 R4, P0, PT, R17, R2.reuse, RZ ;  /* 0x0000000211047210 */ /* 0x082fe40007f1e0ff */
[-C--:B------:R-:W-:Y:S02]  /*0240*/  IADD3 R6, P1, PT, R11, R2.reuse, RZ ;  /* 0x000000020b067210 */ /* 0x080fe40007f3e0ff */
[----:B------:R-:W-:Y:S01]  /*0250*/  IADD3 R2, P2, PT, R5, R2, RZ ;  /* 0x0000000205027210 */ /* 0x000fe20007f5e0ff */
[----:B------:R-:W-:Y:S01]  /*0260*/  IMAD.X R5, RZ, RZ, R3, P0 ;  /* 0x000000ffff057224 */ /* 0x000fe200000e0603 */
[----:B------:R-:W-:-:S03]  /*0270*/  IADD3.X R7, PT, PT, RZ, R3, RZ, P1, !PT ;  /* 0x00000003ff077210 */ /* 0x000fc60000ffe4ff */
[----:B------:R-:W-:Y:S01]  /*0280*/  IMAD.X R3, RZ, RZ, R3, P2 ;  /* 0x000000ffff037224 */ /* 0x000fe200010e0603 */
[----:B0----5:R-:W-:Y:S04]  /*0290*/  STG.E.U8 desc[UR4][R4.64], R9 ;  /* 0x0000000904007986 */ /* 0x021fe8000c101104 */
[----:B------:R-:W-:Y:S04]  /*02a0*/  STG.E.U8 desc[UR4][R6.64], R13 ;  /* 0x0000000d06007986 */ /* 0x000fe8000c101104 */
[----:B------:R-:W-:Y:S01]  /*02b0*/  STG.E.U8 desc[UR4][R2.64], R15 ;  /* 0x0000000f02007986 */ /* 0x000fe2000c101104 */
[----:B------:R-:W-:Y:S05]  /*02c0*/  EXIT ;  /* 0x000000000000794d */ /* 0x000fea0003800000 */
.L_x_0:
[----:B------:R-:W-:-:S00]  /*02d0*/  BRA `(.L_x_0) ;  /* 0xfffffffc00fc7947 */ /* 0x000fc0000383ffff */
[----:B------:R-:W-:-:S00]  /*02e0*/  NOP ;  /* 0x0000000000007918 */ /* 0x000fc00000000000 */
        /* <DEDUP_REMOVED lines=9> */
.L_x_1:


//--------------------- .nv.shared.reserved.0     --------------------------
	.section	.nv.shared.reserved.0,"aw",@nobits
	.weak		__nv_reservedSMEM_offset_0_alias
	.size		__nv_reservedSMEM_offset_0_alias, 0, 64
	.other		__nv_reservedSMEM_offset_0_alias,@"STO_CUDA_RESERVED_SHARED STV_DEFAULT"
__nv_reservedSMEM_offset_0_alias:
	.zero		0
	.zero		64


//--------------------- .nv.constant0._Z6kernelyiiPh --------------------------
	.section	.nv.constant0._Z6kernelyiiPh,"a",@progbits
	.sectionflags	@""
	.align	4
.nv.constant0._Z6kernelyiiPh:
	.zero		920


//--------------------- SYMBOLS --------------------------

	.type		.nv.reservedSmem.offset0,@object
	.size		.nv.reservedSmem.offset0,0x4
